//
// Generated by NVIDIA NVVM Compiler
//
// Compiler Build ID: CL-36424714
// Cuda compilation tools, release 13.0, V13.0.88
// Based on NVVM 20.0.0
//

.version 9.0
.target sm_100
.address_size 64

	// .globl	_Z8PolyFuncPKfPfm

.visible .entry _Z8PolyFuncPKfPfm(
	.param .u64 .ptr .align 1 _Z8PolyFuncPKfPfm_param_0,
	.param .u64 .ptr .align 1 _Z8PolyFuncPKfPfm_param_1,
	.param .u64 _Z8PolyFuncPKfPfm_param_2
)
{
	.reg .pred 	%p<2>;
	.reg .b32 	%r<5>;
	.reg .b32 	%f<36>;
	.reg .b64 	%rd<11>;

	ld.param.u64 	%rd2, [_Z8PolyFuncPKfPfm_param_0];
	ld.param.u64 	%rd3, [_Z8PolyFuncPKfPfm_param_1];
	ld.param.u64 	%rd4, [_Z8PolyFuncPKfPfm_param_2];
	mov.u32 	%r2, %tid.x;
	mov.u32 	%r3, %ctaid.x;
	mov.u32 	%r4, %ntid.x;
	mad.lo.s32 	%r1, %r3, %r4, %r2;
	mul.wide.u32 	%rd1, %r1, 2;
	setp.ge.u64 	%p1, %rd1, %rd4;
	@%p1 bra 	$L__BB0_2;
	cvta.to.global.u64 	%rd5, %rd2;
	cvta.to.global.u64 	%rd6, %rd3;
	shl.b64 	%rd7, %rd1, 2;
	add.s64 	%rd8, %rd5, %rd7;
	ld.global.f32 	%f1, [%rd8];
	ld.global.f32 	%f2, [%rd8+4];
	add.f32 	%f3, %f1, 0fBF000000;
	mul.f32 	%f4, %f3, 0f3EAE147B;
	add.f32 	%f5, %f1, 0fBF266666;
	mul.f32 	%f6, %f5, %f4;
	add.f32 	%f7, %f1, 0fBE4CCCCD;
	mul.f32 	%f8, %f7, %f6;
	add.f32 	%f9, %f1, 0f3F000000;
	mul.f32 	%f10, %f9, %f8;
	add.f32 	%f11, %f1, 0fBF99999A;
	mul.f32 	%f12, %f11, %f10;
	add.f32 	%f13, %f1, 0fBECCCCCD;
	mul.f32 	%f14, %f13, %f12;
	add.f32 	%f15, %f1, 0fBFC00000;
	mul.f32 	%f16, %f15, %f14;
	add.f32 	%f17, %f1, 0fC0200000;
	mul.f32 	%f18, %f17, %f16;
	add.f32 	%f19, %f2, 0fBF000000;
	mul.f32 	%f20, %f19, 0f3EAE147B;
	add.f32 	%f21, %f2, 0fBF266666;
	mul.f32 	%f22, %f21, %f20;
	add.f32 	%f23, %f2, 0fBE4CCCCD;
	mul.f32 	%f24, %f23, %f22;
	add.f32 	%f25, %f2, 0f3F000000;
	mul.f32 	%f26, %f25, %f24;
	add.f32 	%f27, %f2, 0fBF99999A;
	mul.f32 	%f28, %f27, %f26;
	add.f32 	%f29, %f2, 0fBECCCCCD;
	mul.f32 	%f30, %f29, %f28;
	add.f32 	%f31, %f2, 0fBFC00000;
	mul.f32 	%f32, %f31, %f30;
	add.f32 	%f33, %f2, 0fC0200000;
	mul.f32 	%f34, %f33, %f32;
	sub.f32 	%f35, %f34, %f18;
	mul.wide.u32 	%rd9, %r1, 4;
	add.s64 	%rd10, %rd6, %rd9;
	st.global.f32 	[%rd10], %f35;
$L__BB0_2:
	ret;

}
	// .globl	_Z8TrigFuncPKfPfm
.visible .entry _Z8TrigFuncPKfPfm(
	.param .u64 .ptr .align 1 _Z8TrigFuncPKfPfm_param_0,
	.param .u64 .ptr .align 1 _Z8TrigFuncPKfPfm_param_1,
	.param .u64 _Z8TrigFuncPKfPfm_param_2
)
{
	.reg .pred 	%p<2>;
	.reg .b32 	%r<5>;
	.reg .b32 	%f<44>;
	.reg .b64 	%rd<11>;

	ld.param.u64 	%rd2, [_Z8TrigFuncPKfPfm_param_0];
	ld.param.u64 	%rd3, [_Z8TrigFuncPKfPfm_param_1];
	ld.param.u64 	%rd4, [_Z8TrigFuncPKfPfm_param_2];
	mov.u32 	%r2, %tid.x;
	mov.u32 	%r3, %ctaid.x;
	mov.u32 	%r4, %ntid.x;
	mad.lo.s32 	%r1, %r3, %r4, %r2;
	mul.wide.u32 	%rd1, %r1, 2;
	setp.ge.u64 	%p1, %rd1, %rd4;
	@%p1 bra 	$L__BB1_2;
	cvta.to.global.u64 	%rd5, %rd2;
	cvta.to.global.u64 	%rd6, %rd3;
	shl.b64 	%rd7, %rd1, 2;
	add.s64 	%rd8, %rd5, %rd7;
	ld.global.f32 	%f1, [%rd8];
	ld.global.f32 	%f2, [%rd8+4];
	fma.rn.f32 	%f3, %f1, %f1, 0fC0000000;
	mul.f32 	%f4, %f3, 0f3F400000;
	cos.approx.f32 	%f5, %f1;
	mul.f32 	%f6, %f5, %f4;
	mul.f32 	%f7, %f1, 0f41100000;
	fma.rn.f32 	%f8, %f1, %f7, 0fC0000000;
	mul.f32 	%f9, %f8, 0f3C23D70A;
	mul.f32 	%f10, %f1, 0f40400000;
	cos.approx.f32 	%f11, %f10;
	mul.f32 	%f12, %f11, %f9;
	sub.f32 	%f13, %f12, %f6;
	mul.f32 	%f14, %f1, 0f3FC00000;
	sin.approx.f32 	%f15, %f1;
	fma.rn.f32 	%f16, %f14, %f15, %f13;
	fma.rn.f32 	%f17, %f15, 0f40066666, %f16;
	mul.f32 	%f18, %f1, 0f3D54FDF4;
	sin.approx.f32 	%f19, %f10;
	mul.f32 	%f20, %f18, %f19;
	sub.f32 	%f21, %f17, %f20;
	fma.rn.f32 	%f22, %f10, 0f3E800000, %f21;
	fma.rn.f32 	%f23, %f2, %f2, 0fC0000000;
	mul.f32 	%f24, %f23, 0f3F400000;
	cos.approx.f32 	%f25, %f2;
	mul.f32 	%f26, %f24, %f25;
	mul.f32 	%f27, %f2, 0f41100000;
	fma.rn.f32 	%f28, %f2, %f27, 0fC0000000;
	mul.f32 	%f29, %f28, 0f3C23D70A;
	mul.f32 	%f30, %f2, 0f40400000;
	cos.approx.f32 	%f31, %f30;
	mul.f32 	%f32, %f29, %f31;
	sub.f32 	%f33, %f32, %f26;
	mul.f32 	%f34, %f2, 0f3FC00000;
	sin.approx.f32 	%f35, %f2;
	fma.rn.f32 	%f36, %f34, %f35, %f33;
	fma.rn.f32 	%f37, %f35, 0f40066666, %f36;
	mul.f32 	%f38, %f2, 0f3D54FDF4;
	sin.approx.f32 	%f39, %f30;
	mul.f32 	%f40, %f38, %f39;
	sub.f32 	%f41, %f37, %f40;
	fma.rn.f32 	%f42, %f30, 0f3E800000, %f41;
	sub.f32 	%f43, %f42, %f22;
	mul.wide.u32 	%rd9, %r1, 4;
	add.s64 	%rd10, %rd6, %rd9;
	st.global.f32 	[%rd10], %f43;
$L__BB1_2:
	ret;

}


// ===== COMPILED SASS (sm_100) =====

	.target	sm_100

	.elftype	@"ET_EXEC"


//--------------------- .note.nv.tkinfo           --------------------------
	.section	.note.nv.tkinfo,"",@"SHT_NOTE"
	.sectionflags	@"SHF_NOTE_NV_TKINFO"
	.tkinfo
        /*0018*/ 	.word	0x00000002
        /*0030*/ 	.string	""
        /*0030*/ 	.string	"ptxas"
        /*0030*/ 	.string	"Cuda compilation tools, release 13.0, V13.0.88"
        /*0030*/ 	.string	"Build cuda_13.0.r13.0/compiler.36424714_0"
        /*0030*/ 	.string	"-arch sm_100 -m 64 "



//--------------------- .note.nv.cuinfo           --------------------------
	.section	.note.nv.cuinfo,"",@"SHT_NOTE"
	.sectionflags	@"SHF_NOTE_NV_CUINFO"
        /*0018*/ 	.short	0x0002
        /*001a*/ 	.short	0x0064
        /*001c*/ 	.short	0x0082
	.zero		2


//--------------------- .nv.info                  --------------------------
	.section	.nv.info,"",@"SHT_CUDA_INFO"
	.align	4


	//----- nvinfo : EIATTR_REGCOUNT
	.align		4
        /*0000*/ 	.byte	0x04, 0x2f
        /*0002*/ 	.short	(.L_1 - .L_0)
	.align		4
.L_0:
        /*0004*/ 	.word	index@(_Z8PolyFuncPKfPfm)
        /*0008*/ 	.word	0x0000000c


	//----- nvinfo : EIATTR_FRAME_SIZE
	.align		4
.L_1:
        /*000c*/ 	.byte	0x04, 0x11
        /*000e*/ 	.short	(.L_3 - .L_2)
	.align		4
.L_2:
        /*0010*/ 	.word	index@(_Z8PolyFuncPKfPfm)
        /*0014*/ 	.word	0x00000000


	//----- nvinfo : EIATTR_REGCOUNT
	.align		4
.L_3:
        /*0018*/ 	.byte	0x04, 0x2f
        /*001a*/ 	.short	(.L_5 - .L_4)
	.align		4
.L_4:
        /*001c*/ 	.word	index@(_Z8TrigFuncPKfPfm)
        /*0020*/ 	.word	0x00000015


	//----- nvinfo : EIATTR_FRAME_SIZE
	.align		4
.L_5:
        /*0024*/ 	.byte	0x04, 0x11
        /*0026*/ 	.short	(.L_7 - .L_6)
	.align		4
.L_6:
        /*0028*/ 	.word	index@(_Z8TrigFuncPKfPfm)
        /*002c*/ 	.word	0x00000000


	//----- nvinfo : EIATTR_MIN_STACK_SIZE
	.align		4
.L_7:
        /*0030*/ 	.byte	0x04, 0x12
        /*0032*/ 	.short	(.L_9 - .L_8)
	.align		4
.L_8:
        /*0034*/ 	.word	index@(_Z8TrigFuncPKfPfm)
        /*0038*/ 	.word	0x00000000


	//----- nvinfo : EIATTR_MIN_STACK_SIZE
	.align		4
.L_9:
        /*003c*/ 	.byte	0x04, 0x12
        /*003e*/ 	.short	(.L_11 - .L_10)
	.align		4
.L_10:
        /*0040*/ 	.word	index@(_Z8PolyFuncPKfPfm)
        /*0044*/ 	.word	0x00000000
.L_11:


//--------------------- .nv.compat                --------------------------
	.section	.nv.compat,"",@"SHT_CUDA_COMPAT_INFO"
	.align	4
        /*0000*/ 	.byte	0x02, 0x09, 0x00, 0x00, 0x02, 0x02, 0x01, 0x00, 0x02, 0x05, 0x05, 0x00, 0x03, 0x07, 0x01, 0x01
        /*0010*/ 	.byte	0x02, 0x03, 0x00, 0x00, 0x02, 0x06, 0x01, 0x00, 0x04, 0x0b, 0x08, 0x00, 0x09, 0x00, 0x00, 0x00
        /*0020*/ 	.byte	0x00, 0x00, 0x00, 0x00


//--------------------- .nv.info._Z8TrigFuncPKfPfm --------------------------
	.section	.nv.info._Z8TrigFuncPKfPfm,"",@"SHT_CUDA_INFO"
	.sectionflags	@""
	.align	4


	//----- nvinfo : EIATTR_CUDA_API_VERSION
	.align		4
        /*0000*/ 	.byte	0x04, 0x37
        /*0002*/ 	.short	(.L_13 - .L_12)
.L_12:
        /*0004*/ 	.word	0x00000082


	//----- nvinfo : EIATTR_KPARAM_INFO
	.align		4
.L_13:
        /*0008*/ 	.byte	0x04, 0x17
        /*000a*/ 	.short	(.L_15 - .L_14)
.L_14:
        /*000c*/ 	.word	0x00000000
        /*0010*/ 	.short	0x0002
        /*0012*/ 	.short	0x0010
        /*0014*/ 	.byte	0x00, 0xf0, 0x21, 0x00


	//----- nvinfo : EIATTR_KPARAM_INFO
	.align		4
.L_15:
        /*0018*/ 	.byte	0x04, 0x17
        /*001a*/ 	.short	(.L_17 - .L_16)
.L_16:
        /*001c*/ 	.word	0x00000000
        /*0020*/ 	.short	0x0001
        /*0022*/ 	.short	0x0008
        /*0024*/ 	.byte	0x00, 0xf5, 0x21, 0x00


	//----- nvinfo : EIATTR_KPARAM_INFO
	.align		4
.L_17:
        /*0028*/ 	.byte	0x04, 0x17
        /*002a*/ 	.short	(.L_19 - .L_18)
.L_18:
        /*002c*/ 	.word	0x00000000
        /*0030*/ 	.short	0x0000
        /*0032*/ 	.short	0x0000
        /*0034*/ 	.byte	0x00, 0xf5, 0x21, 0x00


	//----- nvinfo : EIATTR_SPARSE_MMA_MASK
	.align		4
.L_19:
        /*0038*/ 	.byte	0x03, 0x50
        /*003a*/ 	.short	0x0000


	//----- nvinfo : EIATTR_MAXREG_COUNT
	.align		4
        /*003c*/ 	.byte	0x03, 0x1b
        /*003e*/ 	.short	0x00ff


	//----- nvinfo : EIATTR_MERCURY_ISA_VERSION
	.align		4
        /*0040*/ 	.byte	0x03, 0x5f
        /*0042*/ 	.short	0x0101


	//----- nvinfo : EIATTR_VRC_CTA_INIT_COUNT
	.align		4
        /*0044*/ 	.byte	0x02, 0x4a
	.zero		1
	.zero		1


	//----- nvinfo : EIATTR_EXIT_INSTR_OFFSETS
	.align		4
        /*0048*/ 	.byte	0x04, 0x1c
        /*004a*/ 	.short	(.L_21 - .L_20)


	//   ....[0]....
.L_20:
        /*004c*/ 	.word	0x00000090


	//   ....[1]....
        /*0050*/ 	.word	0x000003b0


	//----- nvinfo : EIATTR_CBANK_PARAM_SIZE
	.align		4
.L_21:
        /*0054*/ 	.byte	0x03, 0x19
        /*0056*/ 	.short	0x0018


	//----- nvinfo : EIATTR_PARAM_CBANK
	.align		4
        /*0058*/ 	.byte	0x04, 0x0a
        /*005a*/ 	.short	(.L_23 - .L_22)
	.align		4
.L_22:
        /*005c*/ 	.word	index@(.nv.constant0._Z8TrigFuncPKfPfm)
        /*0060*/ 	.short	0x0380
        /*0062*/ 	.short	0x0018


	//----- nvinfo : EIATTR_SW_WAR
	.align		4
.L_23:
        /*0064*/ 	.byte	0x04, 0x36
        /*0066*/ 	.short	(.L_25 - .L_24)
.L_24:
        /*0068*/ 	.word	0x00000008
.L_25:


//--------------------- .nv.info._Z8PolyFuncPKfPfm --------------------------
	.section	.nv.info._Z8PolyFuncPKfPfm,"",@"SHT_CUDA_INFO"
	.sectionflags	@""
	.align	4


	//----- nvinfo : EIATTR_CUDA_API_VERSION
	.align		4
        /*0000*/ 	.byte	0x04, 0x37
        /*0002*/ 	.short	(.L_27 - .L_26)
.L_26:
        /*0004*/ 	.word	0x00000082


	//----- nvinfo : EIATTR_KPARAM_INFO
	.align		4
.L_27:
        /*0008*/ 	.byte	0x04, 0x17
        /*000a*/ 	.short	(.L_29 - .L_28)
.L_28:
        /*000c*/ 	.word	0x00000000
        /*0010*/ 	.short	0x0002
        /*0012*/ 	.short	0x0010
        /*0014*/ 	.byte	0x00, 0xf0, 0x21, 0x00


	//----- nvinfo : EIATTR_KPARAM_INFO
	.align		4
.L_29:
        /*0018*/ 	.byte	0x04, 0x17
        /*001a*/ 	.short	(.L_31 - .L_30)
.L_30:
        /*001c*/ 	.word	0x00000000
        /*0020*/ 	.short	0x0001
        /*0022*/ 	.short	0x0008
        /*0024*/ 	.byte	0x00, 0xf5, 0x21, 0x00


	//----- nvinfo : EIATTR_KPARAM_INFO
	.align		4
.L_31:
        /*0028*/ 	.byte	0x04, 0x17
        /*002a*/ 	.short	(.L_33 - .L_32)
.L_32:
        /*002c*/ 	.word	0x00000000
        /*0030*/ 	.short	0x0000
        /*0032*/ 	.short	0x0000
        /*0034*/ 	.byte	0x00, 0xf5, 0x21, 0x00


	//----- nvinfo : EIATTR_SPARSE_MMA_MASK
	.align		4
.L_33:
        /*0038*/ 	.byte	0x03, 0x50
        /*003a*/ 	.short	0x0000


	//----- nvinfo : EIATTR_MAXREG_COUNT
	.align		4
        /*003c*/ 	.byte	0x03, 0x1b
        /*003e*/ 	.short	0x00ff


	//----- nvinfo : EIATTR_MERCURY_ISA_VERSION
	.align		4
        /*0040*/ 	.byte	0x03, 0x5f
        /*0042*/ 	.short	0x0101


	//----- nvinfo : EIATTR_VRC_CTA_INIT_COUNT
	.align		4
        /*0044*/ 	.byte	0x02, 0x4a
	.zero		1
	.zero		1


	//----- nvinfo : EIATTR_EXIT_INSTR_OFFSETS
	.align		4
        /*0048*/ 	.byte	0x04, 0x1c
        /*004a*/ 	.short	(.L_35 - .L_34)


	//   ....[0]....
.L_34:
        /*004c*/ 	.word	0x00000090


	//   ....[1]....
        /*0050*/ 	.word	0x00000320


	//----- nvinfo : EIATTR_CBANK_PARAM_SIZE
	.align		4
.L_35:
        /*0054*/ 	.byte	0x03, 0x19
        /*0056*/ 	.short	0x0018


	//----- nvinfo : EIATTR_PARAM_CBANK
	.align		4
        /*0058*/ 	.byte	0x04, 0x0a
        /*005a*/ 	.short	(.L_37 - .L_36)
	.align		4
.L_36:
        /*005c*/ 	.word	index@(.nv.constant0._Z8PolyFuncPKfPfm)
        /*0060*/ 	.short	0x0380
        /*0062*/ 	.short	0x0018


	//----- nvinfo : EIATTR_SW_WAR
	.align		4
.L_37:
        /*0064*/ 	.byte	0x04, 0x36
        /*0066*/ 	.short	(.L_39 - .L_38)
.L_38:
        /*0068*/ 	.word	0x00000008
.L_39:


//--------------------- .nv.callgraph             --------------------------
	.section	.nv.callgraph,"",@"SHT_CUDA_CALLGRAPH"
	.align	4
	.sectionentsize	8
	.align		4
        /*0000*/ 	.word	0x00000000
	.align		4
        /*0004*/ 	.word	0xffffffff
	.align		4
        /*0008*/ 	.word	0x00000000
	.align		4
        /*000c*/ 	.word	0xfffffffe
	.align		4
        /*0010*/ 	.word	0x00000000
	.align		4
        /*0014*/ 	.word	0xfffffffd
	.align		4
        /*0018*/ 	.word	0x00000000
	.align		4
        /*001c*/ 	.word	0xfffffffc


//--------------------- .text._Z8TrigFuncPKfPfm   --------------------------
	.section	.text._Z8TrigFuncPKfPfm,"ax",@progbits
	.align	128
        .global         _Z8TrigFuncPKfPfm
        .type           _Z8TrigFuncPKfPfm,@function
        .size           _Z8TrigFuncPKfPfm,(.L_x_2 - _Z8TrigFuncPKfPfm)
        .other          _Z8TrigFuncPKfPfm,@"STO_CUDA_ENTRY STV_DEFAULT"
_Z8TrigFuncPKfPfm:
.text._Z8TrigFuncPKfPfm:
[----:B------:R-:W-:Y:S01]  /*0000*/  LDC R1, c[0x0][0x37c] ;  /* 0x0000df00ff017b82 */ /* 0x000fe20000000800 */
[----:B------:R-:W0:Y:S07]  /*0010*/  S2R R5, SR_TID.X ;  /* 0x0000000000057919 */ /* 0x000e2e0000002100 */
[----:B------:R-:W0:Y:S01]  /*0020*/  S2UR UR4, SR_CTAID.X ;  /* 0x00000000000479c3 */ /* 0x000e220000002500 */
[----:B------:R-:W1:Y:S07]  /*0030*/  LDCU.64 UR6, c[0x0][0x390] ;  /* 0x00007200ff0677ac */ /* 0x000e6e0008000a00 */
[----:B------:R-:W0:Y:S02]  /*0040*/  LDC R0, c[0x0][0x360] ;  /* 0x0000d800ff007b82 */ /* 0x000e240000000800 */
[----:B0-----:R-:W-:-:S04]  /*0050*/  IMAD R5, R0, UR4, R5 ;  /* 0x0000000400057c24 */ /* 0x001fc8000f8e0205 */
[----:B------:R-:W-:-:S03]  /*0060*/  IMAD.WIDE.U32 R2, R5, 0x2, RZ ;  /* 0x0000000205027825 */ /* 0x000fc600078e00ff */
[----:B-1----:R-:W-:-:S04]  /*0070*/  ISETP.GE.U32.AND P0, PT, R2, UR6, PT ;  /* 0x0000000602007c0c */ /* 0x002fc8000bf06070 */
[----:B------:R-:W-:-:S13]  /*0080*/  ISETP.GE.U32.AND.EX P0, PT, R3, UR7, PT, P0 ;  /* 0x0000000703007c0c */ /* 0x000fda000bf06100 */
[----:B------:R-:W-:Y:S05]  /*0090*/  @P0 EXIT ;  /* 0x000000000000094d */ /* 0x000fea0003800000 */
[----:B------:R-:W0:Y:S01]  /*00a0*/  LDC.64 R2, c[0x0][0x380] ;  /* 0x0000e000ff027b82 */ /* 0x000e220000000a00 */
[----:B------:R-:W1:Y:S01]  /*00b0*/  LDCU.64 UR4, c[0x0][0x358] ;  /* 0x00006b00ff0477ac */ /* 0x000e620008000a00 */
[----:B0-----:R-:W-:-:S05]  /*00c0*/  IMAD.WIDE.U32 R2, R5, 0x8, R2 ;  /* 0x0000000805027825 */ /* 0x001fca00078e0002 */
[----:B-1----:R-:W2:Y:S04]  /*00d0*/  LDG.E R4, desc[UR4][R2.64] ;  /* 0x0000000402047981 */ /* 0x002ea8000c1e1900 */
[----:B------:R0:W3:Y:S01]  /*00e0*/  LDG.E R7, desc[UR4][R2.64+0x4] ;  /* 0x0000040402077981 */ /* 0x0000e2000c1e1900 */
[C---:B--2---:R-:W-:Y:S01]  /*00f0*/  FMUL.RZ R10, R4.reuse, 0.15915493667125701904 ;  /* 0x3e22f983040a7820 */ /* 0x044fe2000040c000 */
[C---:B------:R-:W-:Y:S01]  /*0100*/  FMUL R6, R4.reuse, 3 ;  /* 0x4040000004067820 */ /* 0x040fe20000400000 */
[C---:B0-----:R-:W-:Y:S01]  /*0110*/  FFMA R2, R4.reuse, R4, -2 ;  /* 0xc000000004027423 */ /* 0x041fe20000000004 */
[----:B------:R-:W-:Y:S01]  /*0120*/  FMUL R3, R4, 9 ;  /* 0x4110000004037820 */ /* 0x000fe20000400000 */
[----:B------:R-:W0:Y:S01]  /*0130*/  MUFU.COS R11, R10 ;  /* 0x0000000a000b7308 */ /* 0x000e220000000000 */
[C---:B---3--:R-:W-:Y:S01]  /*0140*/  FMUL.RZ R15, R7.reuse, 0.15915493667125701904 ;  /* 0x3e22f983070f7820 */ /* 0x048fe2000040c000 */
[----:B------:R-:W-:Y:S01]  /*0150*/  FMUL.RZ R17, R6, 0.15915493667125701904 ;  /* 0x3e22f98306117820 */ /* 0x000fe2000040c000 */
[C---:B------:R-:W-:Y:S01]  /*0160*/  FMUL R0, R7.reuse, 3 ;  /* 0x4040000007007820 */ /* 0x040fe20000400000 */
[----:B------:R-:W-:Y:S01]  /*0170*/  FMUL R2, R2, 0.75 ;  /* 0x3f40000002027820 */ /* 0x000fe20000400000 */
[----:B------:R-:W-:Y:S01]  /*0180*/  FFMA R3, R4, R3, -2 ;  /* 0xc000000004037423 */ /* 0x000fe20000000003 */
[----:B------:R-:W-:Y:S01]  /*0190*/  FMUL R16, R7, 9 ;  /* 0x4110000007107820 */ /* 0x000fe20000400000 */
[----:B------:R-:W-:Y:S01]  /*01a0*/  FMUL.RZ R18, R0, 0.15915493667125701904 ;  /* 0x3e22f98300127820 */ /* 0x000fe2000040c000 */
[----:B------:R-:W-:Y:S01]  /*01b0*/  MUFU.COS R14, R15 ;  /* 0x0000000f000e7308 */ /* 0x000fe20000000000 */
[----:B------:R-:W-:Y:S01]  /*01c0*/  FMUL R3, R3, 0.0099999997764825820923 ;  /* 0x3c23d70a03037820 */ /* 0x000fe20000400000 */
[----:B------:R-:W-:-:S04]  /*01d0*/  FFMA R16, R7, R16, -2 ;  /* 0xc000000007107423 */ /* 0x000fc80000000010 */
[----:B------:R-:W-:Y:S02]  /*01e0*/  FMUL R16, R16, 0.0099999997764825820923 ;  /* 0x3c23d70a10107820 */ /* 0x000fe40000400000 */
[----:B------:R-:W1:Y:S01]  /*01f0*/  MUFU.COS R12, R17 ;  /* 0x00000011000c7308 */ /* 0x000e620000000000 */
[----:B0-----:R-:W-:-:S07]  /*0200*/  FMUL R2, R2, R11 ;  /* 0x0000000b02027220 */ /* 0x001fce0000400000 */
[----:B------:R-:W0:Y:S08]  /*0210*/  MUFU.COS R13, R18 ;  /* 0x00000012000d7308 */ /* 0x000e300000000000 */
[----:B------:R2:W-:Y:S01]  /*0220*/  MUFU.SIN R9, R10 ;  /* 0x0000000a00097308 */ /* 0x0005e20000000400 */
[----:B-1----:R-:W-:Y:S02]  /*0230*/  FFMA R12, R3, R12, -R2 ;  /* 0x0000000c030c7223 */ /* 0x002fe40000000802 */
[----:B------:R-:W1:Y:S05]  /*0240*/  LDC.64 R2, c[0x0][0x388] ;  /* 0x0000e200ff027b82 */ /* 0x000e6a0000000a00 */
[----:B------:R-:W3:Y:S01]  /*0250*/  MUFU.SIN R8, R15 ;  /* 0x0000000f00087308 */ /* 0x000ee20000000400 */
[----:B--2---:R-:W-:-:S04]  /*0260*/  FFMA R10, R7, R7, -2 ;  /* 0xc0000000070a7423 */ /* 0x004fc80000000007 */
[----:B------:R-:W-:-:S03]  /*0270*/  FMUL R11, R10, 0.75 ;  /* 0x3f4000000a0b7820 */ /* 0x000fc60000400000 */
[----:B------:R-:W2:Y:S01]  /*0280*/  MUFU.SIN R10, R17 ;  /* 0x00000011000a7308 */ /* 0x000ea20000000400 */
[----:B------:R-:W-:Y:S01]  /*0290*/  FMUL R11, R11, R14 ;  /* 0x0000000e0b0b7220 */ /* 0x000fe20000400000 */
[----:B------:R-:W-:-:S03]  /*02a0*/  FMUL R14, R7, 1.5 ;  /* 0x3fc00000070e7820 */ /* 0x000fc60000400000 */
[----:B0-----:R-:W-:Y:S01]  /*02b0*/  FFMA R13, R16, R13, -R11 ;  /* 0x0000000d100d7223 */ /* 0x001fe2000000080b */
[C---:B------:R-:W-:Y:S01]  /*02c0*/  FMUL R11, R4.reuse, 1.5 ;  /* 0x3fc00000040b7820 */ /* 0x040fe20000400000 */
[----:B------:R-:W-:Y:S01]  /*02d0*/  FMUL R4, R4, 0.052000001072883605957 ;  /* 0x3d54fdf404047820 */ /* 0x000fe20000400000 */
[----:B------:R-:W0:Y:S01]  /*02e0*/  MUFU.SIN R15, R18 ;  /* 0x00000012000f7308 */ /* 0x000e220000000400 */
[----:B---3--:R-:W-:Y:S01]  /*02f0*/  FFMA R13, R14, R8, R13 ;  /* 0x000000080e0d7223 */ /* 0x008fe2000000000d */
[----:B------:R-:W-:Y:S01]  /*0300*/  FFMA R12, R11, R9, R12 ;  /* 0x000000090b0c7223 */ /* 0x000fe2000000000c */
[----:B-1----:R-:W-:-:S04]  /*0310*/  IMAD.WIDE.U32 R2, R5, 0x4, R2 ;  /* 0x0000000405027825 */ /* 0x002fc800078e0002 */
[----:B------:R-:W-:Y:S01]  /*0320*/  FFMA R13, R8, 2.0999999046325683594, R13 ;  /* 0x40066666080d7823 */ /* 0x000fe2000000000d */
[----:B------:R-:W-:Y:S01]  /*0330*/  FFMA R9, R9, 2.0999999046325683594, R12 ;  /* 0x4006666609097823 */ /* 0x000fe2000000000c */
[----:B------:R-:W-:-:S03]  /*0340*/  FMUL R8, R7, 0.052000001072883605957 ;  /* 0x3d54fdf407087820 */ /* 0x000fc60000400000 */
[----:B--2---:R-:W-:-:S04]  /*0350*/  FFMA R9, -R4, R10, R9 ;  /* 0x0000000a04097223 */ /* 0x004fc80000000109 */
[----:B------:R-:W-:Y:S01]  /*0360*/  FFMA R9, R6, 0.25, R9 ;  /* 0x3e80000006097823 */ /* 0x000fe20000000009 */
[----:B0-----:R-:W-:-:S04]  /*0370*/  FFMA R13, -R8, R15, R13 ;  /* 0x0000000f080d7223 */ /* 0x001fc8000000010d */
[----:B------:R-:W-:-:S04]  /*0380*/  FFMA R0, R0, 0.25, R13 ;  /* 0x3e80000000007823 */ /* 0x000fc8000000000d */
[----:B------:R-:W-:-:S05]  /*0390*/  FADD R9, -R9, R0 ;  /* 0x0000000009097221 */ /* 0x000fca0000000100 */
[----:B------:R-:W-:Y:S01]  /*03a0*/  STG.E desc[UR4][R2.64], R9 ;  /* 0x0000000902007986 */ /* 0x000fe2000c101904 */
[----:B------:R-:W-:Y:S05]  /*03b0*/  EXIT ;  /* 0x000000000000794d */ /* 0x000fea0003800000 */
.L_x_0:
[----:B------:R-:W-:-:S00]  /*03c0*/  BRA `(.L_x_0) ;  /* 0xfffffffc00fc7947 */ /* 0x000fc0000383ffff */
[----:B------:R-:W-:-:S00]  /*03d0*/  NOP ;  /* 0x0000000000007918 */ /* 0x000fc00000000000 */
        /* <DEDUP_REMOVED lines=10> */
.L_x_2:


//--------------------- .text._Z8PolyFuncPKfPfm   --------------------------
	.section	.text._Z8PolyFuncPKfPfm,"ax",@progbits
	.align	128
        .global         _Z8PolyFuncPKfPfm
        .type           _Z8PolyFuncPKfPfm,@function
        .size           _Z8PolyFuncPKfPfm,(.L_x_3 - _Z8PolyFuncPKfPfm)
        .other          _Z8PolyFuncPKfPfm,@"STO_CUDA_ENTRY STV_DEFAULT"
_Z8PolyFuncPKfPfm:
.text._Z8PolyFuncPKfPfm:
        /* <DEDUP_REMOVED lines=15> */
[C---:B--2---:R-:W-:Y:S01]  /*00f0*/  FADD R6, R5.reuse, -0.5 ;  /* 0xbf00000005067421 */ /* 0x044fe20000000000 */
[C---:B------:R-:W-:Y:S01]  /*0100*/  FADD R7, R5.reuse, -0.64999997615814208984 ;  /* 0xbf26666605077421 */ /* 0x040fe20000000000 */
[----:B0-----:R-:W-:Y:S02]  /*0110*/  FADD R3, R5, 0.5 ;  /* 0x3f00000005037421 */ /* 0x001fe40000000000 */
[----:B------:R-:W-:Y:S01]  /*0120*/  FMUL R6, R6, 0.34000000357627868652 ;  /* 0x3eae147b06067820 */ /* 0x000fe20000400000 */
[C---:B---3--:R-:W-:Y:S01]  /*0130*/  FADD R8, R4.reuse, -0.5 ;  /* 0xbf00000004087421 */ /* 0x048fe20000000000 */
[----:B------:R-:W-:-:S02]  /*0140*/  FADD R9, R4, -0.64999997615814208984 ;  /* 0xbf26666604097421 */ /* 0x000fc40000000000 */
[----:B------:R-:W-:Y:S01]  /*0150*/  FMUL R6, R6, R7 ;  /* 0x0000000706067220 */ /* 0x000fe20000400000 */
[----:B------:R-:W-:Y:S01]  /*0160*/  FADD R7, R5, -0.20000000298023223877 ;  /* 0xbe4ccccd05077421 */ /* 0x000fe20000000000 */
[----:B------:R-:W-:-:S03]  /*0170*/  FMUL R8, R8, 0.34000000357627868652 ;  /* 0x3eae147b08087820 */ /* 0x000fc60000400000 */
[----:B------:R-:W-:Y:S01]  /*0180*/  FMUL R6, R6, R7 ;  /* 0x0000000706067220 */ /* 0x000fe20000400000 */
[----:B------:R-:W-:Y:S01]  /*0190*/  FMUL R8, R8, R9 ;  /* 0x0000000908087220 */ /* 0x000fe20000400000 */
[----:B------:R-:W-:Y:S01]  /*01a0*/  FADD R9, R4, -0.20000000298023223877 ;  /* 0xbe4ccccd04097421 */ /* 0x000fe20000000000 */
[C---:B------:R-:W-:Y:S01]  /*01b0*/  FADD R7, R5.reuse, -1.2000000476837158203 ;  /* 0xbf99999a05077421 */ /* 0x040fe20000000000 */
[----:B------:R-:W-:Y:S02]  /*01c0*/  FMUL R6, R6, R3 ;  /* 0x0000000306067220 */ /* 0x000fe40000400000 */
[----:B------:R-:W0:Y:S01]  /*01d0*/  LDC.64 R2, c[0x0][0x388] ;  /* 0x0000e200ff027b82 */ /* 0x000e220000000a00 */
[----:B------:R-:W-:Y:S01]  /*01e0*/  FMUL R8, R8, R9 ;  /* 0x0000000908087220 */ /* 0x000fe20000400000 */
[----:B------:R-:W-:Y:S01]  /*01f0*/  FADD R9, R4, 0.5 ;  /* 0x3f00000004097421 */ /* 0x000fe20000000000 */
[----:B------:R-:W-:Y:S01]  /*0200*/  FMUL R6, R6, R7 ;  /* 0x0000000706067220 */ /* 0x000fe20000400000 */
[----:B------:R-:W-:-:S02]  /*0210*/  FADD R7, R5, -0.40000000596046447754 ;  /* 0xbecccccd05077421 */ /* 0x000fc40000000000 */
[----:B------:R-:W-:Y:S01]  /*0220*/  FMUL R8, R8, R9 ;  /* 0x0000000908087220 */ /* 0x000fe20000400000 */
[----:B------:R-:W-:Y:S01]  /*0230*/  FADD R9, R4, -1.2000000476837158203 ;  /* 0xbf99999a04097421 */ /* 0x000fe20000000000 */
[----:B------:R-:W-:Y:S01]  /*0240*/  FMUL R6, R6, R7 ;  /* 0x0000000706067220 */ /* 0x000fe20000400000 */
[C---:B------:R-:W-:Y:S01]  /*0250*/  FADD R7, R5.reuse, -1.5 ;  /* 0xbfc0000005077421 */ /* 0x040fe20000000000 */
[----:B------:R-:W-:Y:S01]  /*0260*/  FADD R5, R5, -2.5 ;  /* 0xc020000005057421 */ /* 0x000fe20000000000 */
[----:B------:R-:W-:Y:S01]  /*0270*/  FMUL R8, R8, R9 ;  /* 0x0000000908087220 */ /* 0x000fe20000400000 */
[----:B------:R-:W-:Y:S01]  /*0280*/  FADD R9, R4, -0.40000000596046447754 ;  /* 0xbecccccd04097421 */ /* 0x000fe20000000000 */
[----:B------:R-:W-:Y:S01]  /*0290*/  FMUL R6, R6, R7 ;  /* 0x0000000706067220 */ /* 0x000fe20000400000 */
[C---:B------:R-:W-:Y:S01]  /*02a0*/  FADD R7, R4.reuse, -1.5 ;  /* 0xbfc0000004077421 */ /* 0x040fe20000000000 */
[----:B------:R-:W-:Y:S01]  /*02b0*/  FADD R4, R4, -2.5 ;  /* 0xc020000004047421 */ /* 0x000fe20000000000 */
[----:B------:R-:W-:Y:S01]  /*02c0*/  FMUL R8, R8, R9 ;  /* 0x0000000908087220 */ /* 0x000fe20000400000 */
[----:B------:R-:W-:-:S03]  /*02d0*/  FMUL R5, R6, R5 ;  /* 0x0000000506057220 */ /* 0x000fc60000400000 */
[----:B------:R-:W-:Y:S01]  /*02e0*/  FMUL R8, R8, R7 ;  /* 0x0000000708087220 */ /* 0x000fe20000400000 */
[----:B0-----:R-:W-:-:S04]  /*02f0*/  IMAD.WIDE.U32 R2, R0, 0x4, R2 ;  /* 0x0000000400027825 */ /* 0x001fc800078e0002 */
[----:B------:R-:W-:-:S05]  /*0300*/  FFMA R5, R8, R4, -R5 ;  /* 0x0000000408057223 */ /* 0x000fca0000000805 */
[----:B------:R-:W-:Y:S01]  /*0310*/  STG.E desc[UR4][R2.64], R5 ;  /* 0x0000000502007986 */ /* 0x000fe2000c101904 */
[----:B------:R-:W-:Y:S05]  /*0320*/  EXIT ;  /* 0x000000000000794d */ /* 0x000fea0003800000 */
.L_x_1:
        /* <DEDUP_REMOVED lines=13> */
.L_x_3:


//--------------------- .nv.shared.reserved.0     --------------------------
	.section	.nv.shared.reserved.0,"aw",@nobits
	.weak		__nv_reservedSMEM_offset_0_alias
	.size		__nv_reservedSMEM_offset_0_alias, 0, 64
	.other		__nv_reservedSMEM_offset_0_alias,@"STO_CUDA_RESERVED_SHARED STV_DEFAULT"
__nv_reservedSMEM_offset_0_alias:
	.zero		0
	.zero		64


//--------------------- .nv.constant0._Z8TrigFuncPKfPfm --------------------------
	.section	.nv.constant0._Z8TrigFuncPKfPfm,"a",@progbits
	.sectionflags	@""
	.align	4
.nv.constant0._Z8TrigFuncPKfPfm:
	.zero		920


//--------------------- .nv.constant0._Z8PolyFuncPKfPfm --------------------------
	.section	.nv.constant0._Z8PolyFuncPKfPfm,"a",@progbits
	.sectionflags	@""
	.align	4
.nv.constant0._Z8PolyFuncPKfPfm:
	.zero		920


//--------------------- SYMBOLS --------------------------

	.type		.nv.reservedSmem.offset0,@object
	.size		.nv.reservedSmem.offset0,0x4
